//
// Generated by NVIDIA NVVM Compiler
//
// Compiler Build ID: CL-36424714
// Cuda compilation tools, release 13.0, V13.0.88
// Based on NVVM 20.0.0
//

.version 9.0
.target sm_100
.address_size 64

	// .globl	_Z6vAdd_dPiS_S_i

.visible .entry _Z6vAdd_dPiS_S_i(
	.param .u64 .ptr .align 1 _Z6vAdd_dPiS_S_i_param_0,
	.param .u64 .ptr .align 1 _Z6vAdd_dPiS_S_i_param_1,
	.param .u64 .ptr .align 1 _Z6vAdd_dPiS_S_i_param_2,
	.param .u32 _Z6vAdd_dPiS_S_i_param_3
)
{
	.reg .pred 	%p<2>;
	.reg .b32 	%r<9>;
	.reg .b64 	%rd<11>;

	ld.param.u64 	%rd1, [_Z6vAdd_dPiS_S_i_param_0];
	ld.param.u64 	%rd2, [_Z6vAdd_dPiS_S_i_param_1];
	ld.param.u64 	%rd3, [_Z6vAdd_dPiS_S_i_param_2];
	ld.param.u32 	%r2, [_Z6vAdd_dPiS_S_i_param_3];
	mov.u32 	%r3, %ctaid.x;
	mov.u32 	%r4, %ntid.x;
	mov.u32 	%r5, %tid.x;
	mad.lo.s32 	%r1, %r3, %r4, %r5;
	setp.ge.s32 	%p1, %r1, %r2;
	@%p1 bra 	$L__BB0_2;
	cvta.to.global.u64 	%rd4, %rd1;
	cvta.to.global.u64 	%rd5, %rd2;
	cvta.to.global.u64 	%rd6, %rd3;
	mul.wide.s32 	%rd7, %r1, 4;
	add.s64 	%rd8, %rd4, %rd7;
	ld.global.u32 	%r6, [%rd8];
	add.s64 	%rd9, %rd5, %rd7;
	ld.global.u32 	%r7, [%rd9];
	add.s32 	%r8, %r7, %r6;
	add.s64 	%rd10, %rd6, %rd7;
	st.global.u32 	[%rd10], %r8;
$L__BB0_2:
	ret;

}


// ===== COMPILED SASS (sm_100) =====

	.target	sm_100

	.elftype	@"ET_EXEC"


//--------------------- .note.nv.tkinfo           --------------------------
	.section	.note.nv.tkinfo,"",@"SHT_NOTE"
	.sectionflags	@"SHF_NOTE_NV_TKINFO"
	.tkinfo
        /*0018*/ 	.word	0x00000002
        /*0030*/ 	.string	""
        /*0030*/ 	.string	"ptxas"
        /*0030*/ 	.string	"Cuda compilation tools, release 13.0, V13.0.88"
        /*0030*/ 	.string	"Build cuda_13.0.r13.0/compiler.36424714_0"
        /*0030*/ 	.string	"-arch sm_100 -m 64 "



//--------------------- .note.nv.cuinfo           --------------------------
	.section	.note.nv.cuinfo,"",@"SHT_NOTE"
	.sectionflags	@"SHF_NOTE_NV_CUINFO"
        /*0018*/ 	.short	0x0002
        /*001a*/ 	.short	0x0064
        /*001c*/ 	.short	0x0082
	.zero		2


//--------------------- .nv.info                  --------------------------
	.section	.nv.info,"",@"SHT_CUDA_INFO"
	.align	4


	//----- nvinfo : EIATTR_REGCOUNT
	.align		4
        /*0000*/ 	.byte	0x04, 0x2f
        /*0002*/ 	.short	(.L_1 - .L_0)
	.align		4
.L_0:
        /*0004*/ 	.word	index@(_Z6vAdd_dPiS_S_i)
        /*0008*/ 	.word	0x0000000c


	//----- nvinfo : EIATTR_FRAME_SIZE
	.align		4
.L_1:
        /*000c*/ 	.byte	0x04, 0x11
        /*000e*/ 	.short	(.L_3 - .L_2)
	.align		4
.L_2:
        /*0010*/ 	.word	index@(_Z6vAdd_dPiS_S_i)
        /*0014*/ 	.word	0x00000000


	//----- nvinfo : EIATTR_MIN_STACK_SIZE
	.align		4
.L_3:
        /*0018*/ 	.byte	0x04, 0x12
        /*001a*/ 	.short	(.L_5 - .L_4)
	.align		4
.L_4:
        /*001c*/ 	.word	index@(_Z6vAdd_dPiS_S_i)
        /*0020*/ 	.word	0x00000000
.L_5:


//--------------------- .nv.compat                --------------------------
	.section	.nv.compat,"",@"SHT_CUDA_COMPAT_INFO"
	.align	4
        /*0000*/ 	.byte	0x02, 0x09, 0x00, 0x00, 0x02, 0x02, 0x01, 0x00, 0x02, 0x05, 0x05, 0x00, 0x03, 0x07, 0x01, 0x01
        /*0010*/ 	.byte	0x02, 0x03, 0x00, 0x00, 0x02, 0x06, 0x01, 0x00, 0x04, 0x0b, 0x08, 0x00, 0x09, 0x00, 0x00, 0x00
        /*0020*/ 	.byte	0x00, 0x00, 0x00, 0x00


//--------------------- .nv.info._Z6vAdd_dPiS_S_i --------------------------
	.section	.nv.info._Z6vAdd_dPiS_S_i,"",@"SHT_CUDA_INFO"
	.sectionflags	@""
	.align	4


	//----- nvinfo : EIATTR_CUDA_API_VERSION
	.align		4
        /*0000*/ 	.byte	0x04, 0x37
        /*0002*/ 	.short	(.L_7 - .L_6)
.L_6:
        /*0004*/ 	.word	0x00000082


	//----- nvinfo : EIATTR_KPARAM_INFO
	.align		4
.L_7:
        /*0008*/ 	.byte	0x04, 0x17
        /*000a*/ 	.short	(.L_9 - .L_8)
.L_8:
        /*000c*/ 	.word	0x00000000
        /*0010*/ 	.short	0x0003
        /*0012*/ 	.short	0x0018
        /*0014*/ 	.byte	0x00, 0xf0, 0x11, 0x00


	//----- nvinfo : EIATTR_KPARAM_INFO
	.align		4
.L_9:
        /*0018*/ 	.byte	0x04, 0x17
        /*001a*/ 	.short	(.L_11 - .L_10)
.L_10:
        /*001c*/ 	.word	0x00000000
        /*0020*/ 	.short	0x0002
        /*0022*/ 	.short	0x0010
        /*0024*/ 	.byte	0x00, 0xf5, 0x21, 0x00


	//----- nvinfo : EIATTR_KPARAM_INFO
	.align		4
.L_11:
        /*0028*/ 	.byte	0x04, 0x17
        /*002a*/ 	.short	(.L_13 - .L_12)
.L_12:
        /*002c*/ 	.word	0x00000000
        /*0030*/ 	.short	0x0001
        /*0032*/ 	.short	0x0008
        /*0034*/ 	.byte	0x00, 0xf5, 0x21, 0x00


	//----- nvinfo : EIATTR_KPARAM_INFO
	.align		4
.L_13:
        /*0038*/ 	.byte	0x04, 0x17
        /*003a*/ 	.short	(.L_15 - .L_14)
.L_14:
        /*003c*/ 	.word	0x00000000
        /*0040*/ 	.short	0x0000
        /*0042*/ 	.short	0x0000
        /*0044*/ 	.byte	0x00, 0xf5, 0x21, 0x00


	//----- nvinfo : EIATTR_SPARSE_MMA_MASK
	.align		4
.L_15:
        /*0048*/ 	.byte	0x03, 0x50
        /*004a*/ 	.short	0x0000


	//----- nvinfo : EIATTR_MAXREG_COUNT
	.align		4
        /*004c*/ 	.byte	0x03, 0x1b
        /*004e*/ 	.short	0x00ff


	//----- nvinfo : EIATTR_MERCURY_ISA_VERSION
	.align		4
        /*0050*/ 	.byte	0x03, 0x5f
        /*0052*/ 	.short	0x0101


	//----- nvinfo : EIATTR_VRC_CTA_INIT_COUNT
	.align		4
        /*0054*/ 	.byte	0x02, 0x4a
	.zero		1
	.zero		1


	//----- nvinfo : EIATTR_EXIT_INSTR_OFFSETS
	.align		4
        /*0058*/ 	.byte	0x04, 0x1c
        /*005a*/ 	.short	(.L_17 - .L_16)


	//   ....[0]....
.L_16:
        /*005c*/ 	.word	0x00000070


	//   ....[1]....
        /*0060*/ 	.word	0x00000130


	//----- nvinfo : EIATTR_CBANK_PARAM_SIZE
	.align		4
.L_17:
        /*0064*/ 	.byte	0x03, 0x19
        /*0066*/ 	.short	0x001c


	//----- nvinfo : EIATTR_PARAM_CBANK
	.align		4
        /*0068*/ 	.byte	0x04, 0x0a
        /*006a*/ 	.short	(.L_19 - .L_18)
	.align		4
.L_18:
        /*006c*/ 	.word	index@(.nv.constant0._Z6vAdd_dPiS_S_i)
        /*0070*/ 	.short	0x0380
        /*0072*/ 	.short	0x001c


	//----- nvinfo : EIATTR_SW_WAR
	.align		4
.L_19:
        /*0074*/ 	.byte	0x04, 0x36
        /*0076*/ 	.short	(.L_21 - .L_20)
.L_20:
        /*0078*/ 	.word	0x00000008
.L_21:


//--------------------- .nv.callgraph             --------------------------
	.section	.nv.callgraph,"",@"SHT_CUDA_CALLGRAPH"
	.align	4
	.sectionentsize	8
	.align		4
        /*0000*/ 	.word	0x00000000
	.align		4
        /*0004*/ 	.word	0xffffffff
	.align		4
        /*0008*/ 	.word	0x00000000
	.align		4
        /*000c*/ 	.word	0xfffffffe
	.align		4
        /*0010*/ 	.word	0x00000000
	.align		4
        /*0014*/ 	.word	0xfffffffd
	.align		4
        /*0018*/ 	.word	0x00000000
	.align		4
        /*001c*/ 	.word	0xfffffffc


//--------------------- .text._Z6vAdd_dPiS_S_i    --------------------------
	.section	.text._Z6vAdd_dPiS_S_i,"ax",@progbits
	.align	128
        .global         _Z6vAdd_dPiS_S_i
        .type           _Z6vAdd_dPiS_S_i,@function
        .size           _Z6vAdd_dPiS_S_i,(.L_x_1 - _Z6vAdd_dPiS_S_i)
        .other          _Z6vAdd_dPiS_S_i,@"STO_CUDA_ENTRY STV_DEFAULT"
_Z6vAdd_dPiS_S_i:
.text._Z6vAdd_dPiS_S_i:
[----:B------:R-:W-:Y:S01]  /*0000*/  LDC R1, c[0x0][0x37c] ;  /* 0x0000df00ff017b82 */ /* 0x000fe20000000800 */
[----:B------:R-:W0:Y:S07]  /*0010*/  S2R R0, SR_TID.X ;  /* 0x0000000000007919 */ /* 0x000e2e0000002100 */
[----:B------:R-:W0:Y:S01]  /*0020*/  S2UR UR4, SR_CTAID.X ;  /* 0x00000000000479c3 */ /* 0x000e220000002500 */
[----:B------:R-:W1:Y:S07]  /*0030*/  LDCU UR5, c[0x0][0x398] ;  /* 0x00007300ff0577ac */ /* 0x000e6e0008000800 */
[----:B------:R-:W0:Y:S02]  /*0040*/  LDC R9, c[0x0][0x360] ;  /* 0x0000d800ff097b82 */ /* 0x000e240000000800 */
[----:B0-----:R-:W-:-:S05]  /*0050*/  IMAD R9, R9, UR4, R0 ;  /* 0x0000000409097c24 */ /* 0x001fca000f8e0200 */
[----:B-1----:R-:W-:-:S13]  /*0060*/  ISETP.GE.AND P0, PT, R9, UR5, PT ;  /* 0x0000000509007c0c */ /* 0x002fda000bf06270 */
[----:B------:R-:W-:Y:S05]  /*0070*/  @P0 EXIT ;  /* 0x000000000000094d */ /* 0x000fea0003800000 */
[----:B------:R-:W0:Y:S01]  /*0080*/  LDC.64 R2, c[0x0][0x380] ;  /* 0x0000e000ff027b82 */ /* 0x000e220000000a00 */
[----:B------:R-:W1:Y:S07]  /*0090*/  LDCU.64 UR4, c[0x0][0x358] ;  /* 0x00006b00ff0477ac */ /* 0x000e6e0008000a00 */
[----:B------:R-:W2:Y:S08]  /*00a0*/  LDC.64 R4, c[0x0][0x388] ;  /* 0x0000e200ff047b82 */ /* 0x000eb00000000a00 */
[----:B------:R-:W3:Y:S01]  /*00b0*/  LDC.64 R6, c[0x0][0x390] ;  /* 0x0000e400ff067b82 */ /* 0x000ee20000000a00 */
[----:B0-----:R-:W-:-:S06]  /*00c0*/  IMAD.WIDE R2, R9, 0x4, R2 ;  /* 0x0000000409027825 */ /* 0x001fcc00078e0202 */
[----:B-1----:R-:W4:Y:S01]  /*00d0*/  LDG.E R2, desc[UR4][R2.64] ;  /* 0x0000000402027981 */ /* 0x002f22000c1e1900 */
[----:B--2---:R-:W-:-:S06]  /*00e0*/  IMAD.WIDE R4, R9, 0x4, R4 ;  /* 0x0000000409047825 */ /* 0x004fcc00078e0204 */
[----:B------:R-:W4:Y:S01]  /*00f0*/  LDG.E R5, desc[UR4][R4.64] ;  /* 0x0000000404057981 */ /* 0x000f22000c1e1900 */
[----:B---3--:R-:W-:Y:S01]  /*0100*/  IMAD.WIDE R6, R9, 0x4, R6 ;  /* 0x0000000409067825 */ /* 0x008fe200078e0206 */
[----:B----4-:R-:W-:-:S05]  /*0110*/  IADD3 R9, PT, PT, R2, R5, RZ ;  /* 0x0000000502097210 */ /* 0x010fca0007ffe0ff */
[----:B------:R-:W-:Y:S01]  /*0120*/  STG.E desc[UR4][R6.64], R9 ;  /* 0x0000000906007986 */ /* 0x000fe2000c101904 */
[----:B------:R-:W-:Y:S05]  /*0130*/  EXIT ;  /* 0x000000000000794d */ /* 0x000fea0003800000 */
.L_x_0:
[----:B------:R-:W-:-:S00]  /*0140*/  BRA `(.L_x_0) ;  /* 0xfffffffc00fc7947 */ /* 0x000fc0000383ffff */
[----:B------:R-:W-:-:S00]  /*0150*/  NOP ;  /* 0x0000000000007918 */ /* 0x000fc00000000000 */
        /* <DEDUP_REMOVED lines=10> */
.L_x_1:


//--------------------- .nv.shared.reserved.0     --------------------------
	.section	.nv.shared.reserved.0,"aw",@nobits
	.weak		__nv_reservedSMEM_offset_0_alias
	.size		__nv_reservedSMEM_offset_0_alias, 0, 64
	.other		__nv_reservedSMEM_offset_0_alias,@"STO_CUDA_RESERVED_SHARED STV_DEFAULT"
__nv_reservedSMEM_offset_0_alias:
	.zero		0
	.zero		64


//--------------------- .nv.constant0._Z6vAdd_dPiS_S_i --------------------------
	.section	.nv.constant0._Z6vAdd_dPiS_S_i,"a",@progbits
	.sectionflags	@""
	.align	4
.nv.constant0._Z6vAdd_dPiS_S_i:
	.zero		924


//--------------------- SYMBOLS --------------------------

	.type		.nv.reservedSmem.offset0,@object
	.size		.nv.reservedSmem.offset0,0x4
